//
// Generated by NVIDIA NVVM Compiler
//
// Compiler Build ID: CL-36424714
// Cuda compilation tools, release 13.0, V13.0.88
// Based on NVVM 20.0.0
//

.version 9.0
.target sm_100
.address_size 64

	// .globl	_Z19fft32_simple_kernelPK6float2PS_i
.const .align 4 .b8 TWIDDLE_32_COS[64] = {0, 0, 128, 63, 186, 20, 123, 63, 102, 131, 108, 63, 56, 219, 84, 63, 247, 4, 53, 63, 214, 57, 14, 63, 7, 239, 195, 62, 172, 197, 71, 62, 0, 0, 0, 0, 172, 197, 71, 190, 7, 239, 195, 190, 214, 57, 14, 191, 247, 4, 53, 191, 56, 219, 84, 191, 102, 131, 108, 191, 186, 20, 123, 191};
.const .align 4 .b8 TWIDDLE_32_SIN[64] = {0, 0, 0, 0, 172, 197, 71, 190, 7, 239, 195, 190, 214, 57, 14, 191, 247, 4, 53, 191, 56, 219, 84, 191, 102, 131, 108, 191, 186, 20, 123, 191, 0, 0, 128, 191, 186, 20, 123, 191, 102, 131, 108, 191, 56, 219, 84, 191, 247, 4, 53, 191, 214, 57, 14, 191, 7, 239, 195, 190, 172, 197, 71, 190};
// _ZZ19fft32_simple_kernelPK6float2PS_iE4data has been demoted

.visible .entry _Z19fft32_simple_kernelPK6float2PS_i(
	.param .u64 .ptr .align 1 _Z19fft32_simple_kernelPK6float2PS_i_param_0,
	.param .u64 .ptr .align 1 _Z19fft32_simple_kernelPK6float2PS_i_param_1,
	.param .u32 _Z19fft32_simple_kernelPK6float2PS_i_param_2
)
{
	.reg .pred 	%p<7>;
	.reg .b16 	%rs<20>;
	.reg .b32 	%r<44>;
	.reg .b32 	%f<80>;
	.reg .b64 	%rd<29>;
	// demoted variable
	.shared .align 8 .b8 _ZZ19fft32_simple_kernelPK6float2PS_iE4data[256];
	ld.param.u64 	%rd1, [_Z19fft32_simple_kernelPK6float2PS_i_param_0];
	ld.param.u64 	%rd2, [_Z19fft32_simple_kernelPK6float2PS_i_param_1];
	ld.param.u32 	%r4, [_Z19fft32_simple_kernelPK6float2PS_i_param_2];
	mov.u32 	%r1, %ctaid.x;
	mov.u32 	%r2, %tid.x;
	setp.ge.s32 	%p1, %r1, %r4;
	@%p1 bra 	$L__BB0_12;
	cvta.to.global.u64 	%rd3, %rd1;
	shl.b32 	%r5, %r1, 5;
	add.s32 	%r3, %r5, %r2;
	cvt.u16.u32 	%rs1, %r2;
	shl.b16 	%rs2, %rs1, 12;
	shr.u16 	%rs3, %rs1, 4;
	and.b16  	%rs4, %rs3, 48;
	or.b16  	%rs5, %rs2, %rs4;
	shl.b16 	%rs6, %rs1, 4;
	and.b16  	%rs7, %rs6, 3840;
	or.b16  	%rs8, %rs7, %rs5;
	shl.b16 	%rs9, %rs8, 2;
	and.b16  	%rs10, %rs9, -13120;
	shr.u16 	%rs11, %rs8, 2;
	and.b16  	%rs12, %rs11, 13056;
	or.b16  	%rs13, %rs12, %rs10;
	shl.b16 	%rs14, %rs13, 1;
	and.b16  	%rs15, %rs14, -22528;
	shr.u16 	%rs16, %rs13, 1;
	and.b16  	%rs17, %rs16, 20480;
	or.b16  	%rs18, %rs17, %rs15;
	shr.u16 	%rs19, %rs18, 11;
	mul.wide.u32 	%rd4, %r3, 8;
	add.s64 	%rd5, %rd3, %rd4;
	ld.global.nc.v2.f32 	{%f1, %f2}, [%rd5];
	mul.wide.u16 	%r6, %rs19, 8;
	mov.u32 	%r7, _ZZ19fft32_simple_kernelPK6float2PS_iE4data;
	add.s32 	%r8, %r7, %r6;
	st.shared.v2.f32 	[%r8], {%f1, %f2};
	bar.sync 	0;
	setp.gt.u32 	%p2, %r2, 15;
	@%p2 bra 	$L__BB0_3;
	ld.const.f32 	%f3, [TWIDDLE_32_COS];
	ld.const.f32 	%f4, [TWIDDLE_32_SIN];
	shl.b32 	%r9, %r2, 4;
	add.s32 	%r11, %r7, %r9;
	ld.shared.v2.f32 	{%f5, %f6}, [%r11];
	ld.shared.v2.f32 	{%f7, %f8}, [%r11+8];
	mul.f32 	%f9, %f3, %f7;
	mul.f32 	%f10, %f4, %f8;
	sub.f32 	%f11, %f9, %f10;
	mul.f32 	%f12, %f3, %f8;
	fma.rn.f32 	%f13, %f4, %f7, %f12;
	add.f32 	%f14, %f5, %f11;
	add.f32 	%f15, %f6, %f13;
	st.shared.v2.f32 	[%r11], {%f14, %f15};
	sub.f32 	%f16, %f5, %f11;
	sub.f32 	%f17, %f6, %f13;
	st.shared.v2.f32 	[%r11+8], {%f16, %f17};
$L__BB0_3:
	setp.gt.u32 	%p3, %r2, 15;
	bar.sync 	0;
	@%p3 bra 	$L__BB0_5;
	and.b32  	%r12, %r2, 1;
	shl.b32 	%r13, %r2, 1;
	and.b32  	%r14, %r13, 28;
	or.b32  	%r15, %r12, %r14;
	shl.b32 	%r16, %r2, 3;
	and.b32  	%r17, %r16, 8;
	mul.wide.u32 	%rd6, %r17, 4;
	mov.u64 	%rd7, TWIDDLE_32_COS;
	add.s64 	%rd8, %rd7, %rd6;
	ld.const.f32 	%f18, [%rd8];
	mov.u64 	%rd9, TWIDDLE_32_SIN;
	add.s64 	%rd10, %rd9, %rd6;
	ld.const.f32 	%f19, [%rd10];
	shl.b32 	%r18, %r15, 3;
	add.s32 	%r20, %r7, %r18;
	ld.shared.v2.f32 	{%f20, %f21}, [%r20];
	ld.shared.v2.f32 	{%f22, %f23}, [%r20+16];
	mul.f32 	%f24, %f18, %f22;
	mul.f32 	%f25, %f19, %f23;
	sub.f32 	%f26, %f24, %f25;
	mul.f32 	%f27, %f18, %f23;
	fma.rn.f32 	%f28, %f19, %f22, %f27;
	add.f32 	%f29, %f20, %f26;
	add.f32 	%f30, %f21, %f28;
	st.shared.v2.f32 	[%r20], {%f29, %f30};
	sub.f32 	%f31, %f20, %f26;
	sub.f32 	%f32, %f21, %f28;
	st.shared.v2.f32 	[%r20+16], {%f31, %f32};
$L__BB0_5:
	setp.gt.u32 	%p4, %r2, 15;
	bar.sync 	0;
	@%p4 bra 	$L__BB0_7;
	and.b32  	%r21, %r2, 3;
	shl.b32 	%r22, %r2, 1;
	and.b32  	%r23, %r22, 24;
	or.b32  	%r24, %r21, %r23;
	shl.b32 	%r25, %r2, 2;
	and.b32  	%r26, %r25, 12;
	mul.wide.u32 	%rd11, %r26, 4;
	mov.u64 	%rd12, TWIDDLE_32_COS;
	add.s64 	%rd13, %rd12, %rd11;
	ld.const.f32 	%f33, [%rd13];
	mov.u64 	%rd14, TWIDDLE_32_SIN;
	add.s64 	%rd15, %rd14, %rd11;
	ld.const.f32 	%f34, [%rd15];
	shl.b32 	%r27, %r24, 3;
	add.s32 	%r29, %r7, %r27;
	ld.shared.v2.f32 	{%f35, %f36}, [%r29];
	ld.shared.v2.f32 	{%f37, %f38}, [%r29+32];
	mul.f32 	%f39, %f33, %f37;
	mul.f32 	%f40, %f34, %f38;
	sub.f32 	%f41, %f39, %f40;
	mul.f32 	%f42, %f33, %f38;
	fma.rn.f32 	%f43, %f34, %f37, %f42;
	add.f32 	%f44, %f35, %f41;
	add.f32 	%f45, %f36, %f43;
	st.shared.v2.f32 	[%r29], {%f44, %f45};
	sub.f32 	%f46, %f35, %f41;
	sub.f32 	%f47, %f36, %f43;
	st.shared.v2.f32 	[%r29+32], {%f46, %f47};
$L__BB0_7:
	setp.gt.u32 	%p5, %r2, 15;
	bar.sync 	0;
	@%p5 bra 	$L__BB0_9;
	and.b32  	%r30, %r2, 7;
	shl.b32 	%r31, %r2, 1;
	and.b32  	%r32, %r31, 16;
	or.b32  	%r33, %r30, %r32;
	and.b32  	%r34, %r31, 14;
	mul.wide.u32 	%rd16, %r34, 4;
	mov.u64 	%rd17, TWIDDLE_32_COS;
	add.s64 	%rd18, %rd17, %rd16;
	ld.const.f32 	%f48, [%rd18];
	mov.u64 	%rd19, TWIDDLE_32_SIN;
	add.s64 	%rd20, %rd19, %rd16;
	ld.const.f32 	%f49, [%rd20];
	shl.b32 	%r35, %r33, 3;
	add.s32 	%r37, %r7, %r35;
	ld.shared.v2.f32 	{%f50, %f51}, [%r37];
	ld.shared.v2.f32 	{%f52, %f53}, [%r37+64];
	mul.f32 	%f54, %f48, %f52;
	mul.f32 	%f55, %f49, %f53;
	sub.f32 	%f56, %f54, %f55;
	mul.f32 	%f57, %f48, %f53;
	fma.rn.f32 	%f58, %f49, %f52, %f57;
	add.f32 	%f59, %f50, %f56;
	add.f32 	%f60, %f51, %f58;
	st.shared.v2.f32 	[%r37], {%f59, %f60};
	sub.f32 	%f61, %f50, %f56;
	sub.f32 	%f62, %f51, %f58;
	st.shared.v2.f32 	[%r37+64], {%f61, %f62};
$L__BB0_9:
	setp.gt.u32 	%p6, %r2, 15;
	bar.sync 	0;
	@%p6 bra 	$L__BB0_11;
	mul.wide.u32 	%rd21, %r2, 4;
	mov.u64 	%rd22, TWIDDLE_32_COS;
	add.s64 	%rd23, %rd22, %rd21;
	ld.const.f32 	%f63, [%rd23];
	mov.u64 	%rd24, TWIDDLE_32_SIN;
	add.s64 	%rd25, %rd24, %rd21;
	ld.const.f32 	%f64, [%rd25];
	shl.b32 	%r38, %r2, 3;
	add.s32 	%r40, %r7, %r38;
	ld.shared.v2.f32 	{%f65, %f66}, [%r40];
	ld.shared.v2.f32 	{%f67, %f68}, [%r40+128];
	mul.f32 	%f69, %f63, %f67;
	mul.f32 	%f70, %f64, %f68;
	sub.f32 	%f71, %f69, %f70;
	mul.f32 	%f72, %f63, %f68;
	fma.rn.f32 	%f73, %f64, %f67, %f72;
	add.f32 	%f74, %f65, %f71;
	add.f32 	%f75, %f66, %f73;
	st.shared.v2.f32 	[%r40], {%f74, %f75};
	sub.f32 	%f76, %f65, %f71;
	sub.f32 	%f77, %f66, %f73;
	st.shared.v2.f32 	[%r40+128], {%f76, %f77};
$L__BB0_11:
	bar.sync 	0;
	shl.b32 	%r41, %r2, 3;
	add.s32 	%r43, %r7, %r41;
	ld.shared.v2.f32 	{%f78, %f79}, [%r43];
	cvta.to.global.u64 	%rd26, %rd2;
	add.s64 	%rd28, %rd26, %rd4;
	st.global.v2.f32 	[%rd28], {%f78, %f79};
$L__BB0_12:
	ret;

}


// ===== COMPILED SASS (sm_100) =====

	.target	sm_100

	.elftype	@"ET_EXEC"


//--------------------- .note.nv.tkinfo           --------------------------
	.section	.note.nv.tkinfo,"",@"SHT_NOTE"
	.sectionflags	@"SHF_NOTE_NV_TKINFO"
	.tkinfo
        /*0018*/ 	.word	0x00000002
        /*0030*/ 	.string	""
        /*0030*/ 	.string	"ptxas"
        /*0030*/ 	.string	"Cuda compilation tools, release 13.0, V13.0.88"
        /*0030*/ 	.string	"Build cuda_13.0.r13.0/compiler.36424714_0"
        /*0030*/ 	.string	"-arch sm_100 -m 64 "



//--------------------- .note.nv.cuinfo           --------------------------
	.section	.note.nv.cuinfo,"",@"SHT_NOTE"
	.sectionflags	@"SHF_NOTE_NV_CUINFO"
        /*0018*/ 	.short	0x0002
        /*001a*/ 	.short	0x0064
        /*001c*/ 	.short	0x0082
	.zero		2


//--------------------- .nv.info                  --------------------------
	.section	.nv.info,"",@"SHT_CUDA_INFO"
	.align	4


	//----- nvinfo : EIATTR_REGCOUNT
	.align		4
        /*0000*/ 	.byte	0x04, 0x2f
        /*0002*/ 	.short	(.L_3 - .L_2)
	.align		4
.L_2:
        /*0004*/ 	.word	index@(_Z19fft32_simple_kernelPK6float2PS_i)
        /*0008*/ 	.word	0x00000012


	//----- nvinfo : EIATTR_FRAME_SIZE
	.align		4
.L_3:
        /*000c*/ 	.byte	0x04, 0x11
        /*000e*/ 	.short	(.L_5 - .L_4)
	.align		4
.L_4:
        /*0010*/ 	.word	index@(_Z19fft32_simple_kernelPK6float2PS_i)
        /*0014*/ 	.word	0x00000000


	//----- nvinfo : EIATTR_MIN_STACK_SIZE
	.align		4
.L_5:
        /*0018*/ 	.byte	0x04, 0x12
        /*001a*/ 	.short	(.L_7 - .L_6)
	.align		4
.L_6:
        /*001c*/ 	.word	index@(_Z19fft32_simple_kernelPK6float2PS_i)
        /*0020*/ 	.word	0x00000000
.L_7:


//--------------------- .nv.compat                --------------------------
	.section	.nv.compat,"",@"SHT_CUDA_COMPAT_INFO"
	.align	4
        /*0000*/ 	.byte	0x02, 0x09, 0x00, 0x00, 0x02, 0x02, 0x01, 0x00, 0x02, 0x05, 0x05, 0x00, 0x03, 0x07, 0x01, 0x01
        /*0010*/ 	.byte	0x02, 0x03, 0x00, 0x00, 0x02, 0x06, 0x01, 0x00, 0x04, 0x0b, 0x08, 0x00, 0x09, 0x00, 0x00, 0x00
        /*0020*/ 	.byte	0x00, 0x00, 0x00, 0x00


//--------------------- .nv.info._Z19fft32_simple_kernelPK6float2PS_i --------------------------
	.section	.nv.info._Z19fft32_simple_kernelPK6float2PS_i,"",@"SHT_CUDA_INFO"
	.sectionflags	@""
	.align	4


	//----- nvinfo : EIATTR_CUDA_API_VERSION
	.align		4
        /*0000*/ 	.byte	0x04, 0x37
        /*0002*/ 	.short	(.L_9 - .L_8)
.L_8:
        /*0004*/ 	.word	0x00000082


	//----- nvinfo : EIATTR_KPARAM_INFO
	.align		4
.L_9:
        /*0008*/ 	.byte	0x04, 0x17
        /*000a*/ 	.short	(.L_11 - .L_10)
.L_10:
        /*000c*/ 	.word	0x00000000
        /*0010*/ 	.short	0x0002
        /*0012*/ 	.short	0x0010
        /*0014*/ 	.byte	0x00, 0xf0, 0x11, 0x00


	//----- nvinfo : EIATTR_KPARAM_INFO
	.align		4
.L_11:
        /*0018*/ 	.byte	0x04, 0x17
        /*001a*/ 	.short	(.L_13 - .L_12)
.L_12:
        /*001c*/ 	.word	0x00000000
        /*0020*/ 	.short	0x0001
        /*0022*/ 	.short	0x0008
        /*0024*/ 	.byte	0x00, 0xf5, 0x21, 0x00


	//----- nvinfo : EIATTR_KPARAM_INFO
	.align		4
.L_13:
        /*0028*/ 	.byte	0x04, 0x17
        /*002a*/ 	.short	(.L_15 - .L_14)
.L_14:
        /*002c*/ 	.word	0x00000000
        /*0030*/ 	.short	0x0000
        /*0032*/ 	.short	0x0000
        /*0034*/ 	.byte	0x00, 0xf5, 0x21, 0x00


	//----- nvinfo : EIATTR_SPARSE_MMA_MASK
	.align		4
.L_15:
        /*0038*/ 	.byte	0x03, 0x50
        /*003a*/ 	.short	0x0000


	//----- nvinfo : EIATTR_MAXREG_COUNT
	.align		4
        /*003c*/ 	.byte	0x03, 0x1b
        /*003e*/ 	.short	0x00ff


	//----- nvinfo : EIATTR_NUM_BARRIERS
	.align		4
        /*0040*/ 	.byte	0x02, 0x4c
        /*0042*/ 	.byte	0x01
	.zero		1


	//----- nvinfo : EIATTR_MERCURY_ISA_VERSION
	.align		4
        /*0044*/ 	.byte	0x03, 0x5f
        /*0046*/ 	.short	0x0101


	//----- nvinfo : EIATTR_VRC_CTA_INIT_COUNT
	.align		4
        /*0048*/ 	.byte	0x02, 0x4a
	.zero		1
	.zero		1


	//----- nvinfo : EIATTR_EXIT_INSTR_OFFSETS
	.align		4
        /*004c*/ 	.byte	0x04, 0x1c
        /*004e*/ 	.short	(.L_17 - .L_16)


	//   ....[0]....
.L_16:
        /*0050*/ 	.word	0x00000040


	//   ....[1]....
        /*0054*/ 	.word	0x00000970


	//----- nvinfo : EIATTR_CRS_STACK_SIZE
	.align		4
.L_17:
        /*0058*/ 	.byte	0x04, 0x1e
        /*005a*/ 	.short	(.L_19 - .L_18)
.L_18:
        /*005c*/ 	.word	0x00000000


	//----- nvinfo : EIATTR_CBANK_PARAM_SIZE
	.align		4
.L_19:
        /*0060*/ 	.byte	0x03, 0x19
        /*0062*/ 	.short	0x0014


	//----- nvinfo : EIATTR_PARAM_CBANK
	.align		4
        /*0064*/ 	.byte	0x04, 0x0a
        /*0066*/ 	.short	(.L_21 - .L_20)
	.align		4
.L_20:
        /*0068*/ 	.word	index@(.nv.constant0._Z19fft32_simple_kernelPK6float2PS_i)
        /*006c*/ 	.short	0x0380
        /*006e*/ 	.short	0x0014


	//----- nvinfo : EIATTR_SW_WAR
	.align		4
.L_21:
        /*0070*/ 	.byte	0x04, 0x36
        /*0072*/ 	.short	(.L_23 - .L_22)
.L_22:
        /*0074*/ 	.word	0x00000008
.L_23:


//--------------------- .nv.callgraph             --------------------------
	.section	.nv.callgraph,"",@"SHT_CUDA_CALLGRAPH"
	.align	4
	.sectionentsize	8
	.align		4
        /*0000*/ 	.word	0x00000000
	.align		4
        /*0004*/ 	.word	0xffffffff
	.align		4
        /*0008*/ 	.word	0x00000000
	.align		4
        /*000c*/ 	.word	0xfffffffe
	.align		4
        /*0010*/ 	.word	0x00000000
	.align		4
        /*0014*/ 	.word	0xfffffffd
	.align		4
        /*0018*/ 	.word	0x00000000
	.align		4
        /*001c*/ 	.word	0xfffffffc


//--------------------- .nv.constant3             --------------------------
	.section	.nv.constant3,"a",@progbits
	.align	4
.nv.constant3:
	.type		TWIDDLE_32_COS,@object
	.size		TWIDDLE_32_COS,(TWIDDLE_32_SIN - TWIDDLE_32_COS)
TWIDDLE_32_COS:
        /*0000*/ 	.byte	0x00, 0x00, 0x80, 0x3f, 0xba, 0x14, 0x7b, 0x3f, 0x66, 0x83, 0x6c, 0x3f, 0x38, 0xdb, 0x54, 0x3f
        /*0010*/ 	.byte	0xf7, 0x04, 0x35, 0x3f, 0xd6, 0x39, 0x0e, 0x3f, 0x07, 0xef, 0xc3, 0x3e, 0xac, 0xc5, 0x47, 0x3e
        /*0020*/ 	.byte	0x00, 0x00, 0x00, 0x00, 0xac, 0xc5, 0x47, 0xbe, 0x07, 0xef, 0xc3, 0xbe, 0xd6, 0x39, 0x0e, 0xbf
        /*0030*/ 	.byte	0xf7, 0x04, 0x35, 0xbf, 0x38, 0xdb, 0x54, 0xbf, 0x66, 0x83, 0x6c, 0xbf, 0xba, 0x14, 0x7b, 0xbf
	.type		TWIDDLE_32_SIN,@object
	.size		TWIDDLE_32_SIN,(.L_1 - TWIDDLE_32_SIN)
TWIDDLE_32_SIN:
        /*0040*/ 	.byte	0x00, 0x00, 0x00, 0x00, 0xac, 0xc5, 0x47, 0xbe, 0x07, 0xef, 0xc3, 0xbe, 0xd6, 0x39, 0x0e, 0xbf
        /*0050*/ 	.byte	0xf7, 0x04, 0x35, 0xbf, 0x38, 0xdb, 0x54, 0xbf, 0x66, 0x83, 0x6c, 0xbf, 0xba, 0x14, 0x7b, 0xbf
        /*0060*/ 	.byte	0x00, 0x00, 0x80, 0xbf, 0xba, 0x14, 0x7b, 0xbf, 0x66, 0x83, 0x6c, 0xbf, 0x38, 0xdb, 0x54, 0xbf
        /*0070*/ 	.byte	0xf7, 0x04, 0x35, 0xbf, 0xd6, 0x39, 0x0e, 0xbf, 0x07, 0xef, 0xc3, 0xbe, 0xac, 0xc5, 0x47, 0xbe
.L_1:


//--------------------- .text._Z19fft32_simple_kernelPK6float2PS_i --------------------------
	.section	.text._Z19fft32_simple_kernelPK6float2PS_i,"ax",@progbits
	.align	128
        .global         _Z19fft32_simple_kernelPK6float2PS_i
        .type           _Z19fft32_simple_kernelPK6float2PS_i,@function
        .size           _Z19fft32_simple_kernelPK6float2PS_i,(.L_x_11 - _Z19fft32_simple_kernelPK6float2PS_i)
        .other          _Z19fft32_simple_kernelPK6float2PS_i,@"STO_CUDA_ENTRY STV_DEFAULT"
_Z19fft32_simple_kernelPK6float2PS_i:
.text._Z19fft32_simple_kernelPK6float2PS_i:
[----:B------:R-:W-:Y:S01]  /*0000*/  LDC R1, c[0x0][0x37c] ;  /* 0x0000df00ff017b82 */ /* 0x000fe20000000800 */
[----:B------:R-:W0:Y:S01]  /*0010*/  S2R R5, SR_CTAID.X ;  /* 0x0000000000057919 */ /* 0x000e220000002500 */
[----:B------:R-:W0:Y:S02]  /*0020*/  LDCU UR4, c[0x0][0x390] ;  /* 0x00007200ff0477ac */ /* 0x000e240008000800 */
[----:B0-----:R-:W-:-:S13]  /*0030*/  ISETP.GE.AND P0, PT, R5, UR4, PT ;  /* 0x0000000405007c0c */ /* 0x001fda000bf06270 */
[----:B------:R-:W-:Y:S05]  /*0040*/  @P0 EXIT ;  /* 0x000000000000094d */ /* 0x000fea0003800000 */
[----:B------:R-:W0:Y:S01]  /*0050*/  S2R R4, SR_TID.X ;  /* 0x0000000000047919 */ /* 0x000e220000002100 */
[----:B------:R-:W1:Y:S01]  /*0060*/  LDC.64 R2, c[0x0][0x380] ;  /* 0x0000e000ff027b82 */ /* 0x000e620000000a00 */
[----:B------:R-:W2:Y:S01]  /*0070*/  LDCU.64 UR6, c[0x0][0x358] ;  /* 0x00006b00ff0677ac */ /* 0x000ea20008000a00 */
[----:B0-----:R-:W-:-:S05]  /*0080*/  LEA R0, R5, R4, 0x5 ;  /* 0x0000000405007211 */ /* 0x001fca00078e28ff */
[----:B-1----:R-:W-:-:S06]  /*0090*/  IMAD.WIDE.U32 R2, R0, 0x8, R2 ;  /* 0x0000000800027825 */ /* 0x002fcc00078e0002 */
[----:B--2---:R-:W2:Y:S01]  /*00a0*/  LDG.E.64.CONSTANT R2, desc[UR6][R2.64] ;  /* 0x0000000602027981 */ /* 0x004ea2000c1e9b00 */
[C---:B------:R-:W-:Y:S01]  /*00b0*/  LOP3.LUT R5, R4.reuse, 0xffff, RZ, 0xc0, !PT ;  /* 0x0000ffff04057812 */ /* 0x040fe200078ec0ff */
[----:B------:R-:W0:Y:S01]  /*00c0*/  S2UR UR5, SR_CgaCtaId ;  /* 0x00000000000579c3 */ /* 0x000e220000008800 */
[----:B------:R-:W-:Y:S01]  /*00d0*/  SHF.L.U32 R6, R4, 0x4, RZ ;  /* 0x0000000404067819 */ /* 0x000fe200000006ff */
[----:B------:R-:W-:Y:S01]  /*00e0*/  UMOV UR4, 0x400 ;  /* 0x0000040000047882 */ /* 0x000fe20000000000 */
[----:B------:R-:W-:Y:S01]  /*00f0*/  SHF.R.U32.HI R5, RZ, 0x4, R5 ;  /* 0x00000004ff057819 */ /* 0x000fe20000011605 */
[----:B------:R-:W-:Y:S01]  /*0100*/  BSSY.RECONVERGENT B0, `(.L_x_0) ;  /* 0x0000023000007945 */ /* 0x000fe20003800200 */
[----:B------:R-:W-:Y:S02]  /*0110*/  LOP3.LUT R6, R6, 0xf00, RZ, 0xc0, !PT ;  /* 0x00000f0006067812 */ /* 0x000fe400078ec0ff */
[----:B------:R-:W-:Y:S02]  /*0120*/  LOP3.LUT R5, R5, 0x30, RZ, 0xc0, !PT ;  /* 0x0000003005057812 */ /* 0x000fe400078ec0ff */
[----:B------:R-:W-:-:S02]  /*0130*/  ISETP.GT.U32.AND P0, PT, R4, 0xf, PT ;  /* 0x0000000f0400780c */ /* 0x000fc40003f04070 */
[----:B------:R-:W-:-:S04]  /*0140*/  LEA R5, R4, R5, 0xc ;  /* 0x0000000504057211 */ /* 0x000fc800078e60ff */
[----:B------:R-:W-:-:S04]  /*0150*/  IADD3 R5, PT, PT, R5, R6, RZ ;  /* 0x0000000605057210 */ /* 0x000fc80007ffe0ff */
[C---:B------:R-:W-:Y:S02]  /*0160*/  LOP3.LUT R6, R5.reuse, 0xffff, RZ, 0xc0, !PT ;  /* 0x0000ffff05067812 */ /* 0x040fe400078ec0ff */
[----:B------:R-:W-:Y:S02]  /*0170*/  SHF.L.U32 R5, R5, 0x2, RZ ;  /* 0x0000000205057819 */ /* 0x000fe400000006ff */
[----:B------:R-:W-:Y:S01]  /*0180*/  SHF.R.U32.HI R6, RZ, 0x2, R6 ;  /* 0x00000002ff067819 */ /* 0x000fe20000011606 */
[----:B0-----:R-:W-:-:S03]  /*0190*/  ULEA UR4, UR5, UR4, 0x18 ;  /* 0x0000000405047291 */ /* 0x001fc6000f8ec0ff */
[----:B------:R-:W-:-:S04]  /*01a0*/  LOP3.LUT R6, R6, 0x3300, RZ, 0xc0, !PT ;  /* 0x0000330006067812 */ /* 0x000fc800078ec0ff */
[----:B------:R-:W-:-:S04]  /*01b0*/  LOP3.LUT R5, R6, 0xccc0, R5, 0xf8, !PT ;  /* 0x0000ccc006057812 */ /* 0x000fc800078ef805 */
[----:B------:R-:W-:Y:S02]  /*01c0*/  SHF.R.U32.HI R6, RZ, 0x1, R5 ;  /* 0x00000001ff067819 */ /* 0x000fe40000011605 */
[----:B------:R-:W-:Y:S02]  /*01d0*/  SHF.L.U32 R5, R5, 0x1, RZ ;  /* 0x0000000105057819 */ /* 0x000fe400000006ff */
[----:B------:R-:W-:-:S04]  /*01e0*/  LOP3.LUT R6, R6, 0x5000, RZ, 0xc0, !PT ;  /* 0x0000500006067812 */ /* 0x000fc800078ec0ff */
[----:B------:R-:W-:-:S04]  /*01f0*/  LOP3.LUT R5, R6, 0xa800, R5, 0xf8, !PT ;  /* 0x0000a80006057812 */ /* 0x000fc800078ef805 */
[----:B------:R-:W-:-:S04]  /*0200*/  SHF.R.U32.HI R5, RZ, 0xb, R5 ;  /* 0x0000000bff057819 */ /* 0x000fc80000011605 */
[----:B------:R-:W-:Y:S02]  /*0210*/  LEA R6, R5, UR4, 0x3 ;  /* 0x0000000405067c11 */ /* 0x000fe4000f8e18ff */
[----:B------:R-:W-:-:S03]  /*0220*/  LEA R5, R4, UR4, 0x3 ;  /* 0x0000000404057c11 */ /* 0x000fc6000f8e18ff */
[----:B--2---:R0:W-:Y:S01]  /*0230*/  STS.64 [R6], R2 ;  /* 0x0000000206007388 */ /* 0x0041e20000000a00 */
[----:B------:R-:W-:Y:S06]  /*0240*/  BAR.SYNC.DEFER_BLOCKING 0x0 ;  /* 0x0000000000007b1d */ /* 0x000fec0000010000 */
[----:B------:R-:W-:Y:S05]  /*0250*/  @P0 BRA `(.L_x_1) ;  /* 0x0000000000340947 */ /* 0x000fea0003800000 */
[----:B0-----:R-:W-:Y:S01]  /*0260*/  LEA R2, R4, UR4, 0x4 ;  /* 0x0000000404027c11 */ /* 0x001fe2000f8e20ff */
[----:B------:R-:W0:Y:S04]  /*0270*/  LDCU UR5, c[0x3][0x40] ;  /* 0x00c00800ff0577ac */ /* 0x000e280008000800 */
[----:B------:R-:W0:Y:S01]  /*0280*/  LDS.128 R8, [R2] ;  /* 0x0000000002087984 */ /* 0x000e220000000c00 */
[----:B------:R-:W1:Y:S01]  /*0290*/  LDCU UR8, c[0x3][URZ] ;  /* 0x00c00000ff0877ac */ /* 0x000e620008000800 */
[C---:B0-----:R-:W-:Y:S01]  /*02a0*/  FMUL R3, R11.reuse, UR5 ;  /* 0x000000050b037c20 */ /* 0x041fe20008400000 */
[----:B-1----:R-:W-:-:S03]  /*02b0*/  FMUL R11, R11, UR8 ;  /* 0x000000080b0b7c20 */ /* 0x002fc60008400000 */
[C---:B------:R-:W-:Y:S01]  /*02c0*/  FFMA R3, R10.reuse, UR8, -R3 ;  /* 0x000000080a037c23 */ /* 0x040fe20008000803 */
[----:B------:R-:W-:-:S03]  /*02d0*/  FFMA R10, R10, UR5, R11 ;  /* 0x000000050a0a7c23 */ /* 0x000fc6000800000b */
[C-C-:B------:R-:W-:Y:S01]  /*02e0*/  FADD R12, R8.reuse, R3.reuse ;  /* 0x00000003080c7221 */ /* 0x140fe20000000000 */
[----:B------:R-:W-:Y:S01]  /*02f0*/  FADD R14, R8, -R3 ;  /* 0x80000003080e7221 */ /* 0x000fe20000000000 */
[C-C-:B------:R-:W-:Y:S01]  /*0300*/  FADD R13, R9.reuse, R10.reuse ;  /* 0x0000000a090d7221 */ /* 0x140fe20000000000 */
[----:B------:R-:W-:-:S05]  /*0310*/  FADD R15, R9, -R10 ;  /* 0x8000000a090f7221 */ /* 0x000fca0000000000 */
[----:B------:R1:W-:Y:S02]  /*0320*/  STS.128 [R2], R12 ;  /* 0x0000000c02007388 */ /* 0x0003e40000000c00 */
.L_x_1:
[----:B------:R-:W-:Y:S05]  /*0330*/  BSYNC.RECONVERGENT B0 ;  /* 0x0000000000007941 */ /* 0x000fea0003800200 */
.L_x_0:
[----:B------:R-:W-:Y:S06]  /*0340*/  BAR.SYNC.DEFER_BLOCKING 0x0 ;  /* 0x0000000000007b1d */ /* 0x000fec0000010000 */
[----:B------:R-:W-:Y:S04]  /*0350*/  BSSY.RECONVERGENT B0, `(.L_x_2) ;  /* 0x0000017000007945 */ /* 0x000fe80003800200 */
[----:B------:R-:W-:Y:S05]  /*0360*/  @P0 BRA `(.L_x_3) ;  /* 0x0000000000540947 */ /* 0x000fea0003800000 */
[C---:B01----:R-:W-:Y:S02]  /*0370*/  SHF.L.U32 R2, R4.reuse, 0x3, RZ ;  /* 0x0000000304027819 */ /* 0x043fe400000006ff */
[----:B------:R-:W-:Y:S02]  /*0380*/  SHF.L.U32 R3, R4, 0x1, RZ ;  /* 0x0000000104037819 */ /* 0x000fe400000006ff */
[----:B------:R-:W-:Y:S02]  /*0390*/  LOP3.LUT R6, R2, 0x8, RZ, 0xc0, !PT ;  /* 0x0000000802067812 */ /* 0x000fe400078ec0ff */
[----:B------:R-:W-:Y:S02]  /*03a0*/  LOP3.LUT R2, R4, 0x1, RZ, 0xc0, !PT ;  /* 0x0000000104027812 */ /* 0x000fe400078ec0ff */
[----:B------:R-:W-:Y:S02]  /*03b0*/  SHF.L.U32 R6, R6, 0x2, RZ ;  /* 0x0000000206067819 */ /* 0x000fe400000006ff */
[----:B------:R-:W-:-:S02]  /*03c0*/  LOP3.LUT R2, R2, 0x1c, R3, 0xf8, !PT ;  /* 0x0000001c02027812 */ /* 0x000fc400078ef803 */
[----:B------:R-:W0:Y:S02]  /*03d0*/  LDC R3, c[0x3][R6] ;  /* 0x00c0000006037b82 */ /* 0x000e240000000800 */
[----:B------:R-:W-:-:S05]  /*03e0*/  LEA R2, R2, UR4, 0x3 ;  /* 0x0000000402027c11 */ /* 0x000fca000f8e18ff */
[----:B------:R-:W0:Y:S01]  /*03f0*/  LDS.64 R10, [R2+0x10] ;  /* 0x00001000020a7984 */ /* 0x000e220000000a00 */
[----:B------:R-:W1:Y:S03]  /*0400*/  LDC R7, c[0x3][R6+0x40] ;  /* 0x00c0100006077b82 */ /* 0x000e660000000800 */
[----:B------:R-:W2:Y:S01]  /*0410*/  LDS.64 R8, [R2] ;  /* 0x0000000002087984 */ /* 0x000ea20000000a00 */
[-C--:B0-----:R-:W-:Y:S01]  /*0420*/  FMUL R14, R3, R11.reuse ;  /* 0x0000000b030e7220 */ /* 0x081fe20000400000 */
[----:B-1----:R-:W-:-:S03]  /*0430*/  FMUL R12, R7, R11 ;  /* 0x0000000b070c7220 */ /* 0x002fc60000400000 */
[-C--:B------:R-:W-:Y:S01]  /*0440*/  FFMA R14, R7, R10.reuse, R14 ;  /* 0x0000000a070e7223 */ /* 0x080fe2000000000e */
[----:B------:R-:W-:-:S03]  /*0450*/  FFMA R3, R3, R10, -R12 ;  /* 0x0000000a03037223 */ /* 0x000fc6000000080c */
[C-C-:B--2---:R-:W-:Y:S01]  /*0460*/  FADD R11, R9.reuse, R14.reuse ;  /* 0x0000000e090b7221 */ /* 0x144fe20000000000 */
[----:B------:R-:W-:Y:S01]  /*0470*/  FADD R9, R9, -R14 ;  /* 0x8000000e09097221 */ /* 0x000fe20000000000 */
[C-C-:B------:R-:W-:Y:S01]  /*0480*/  FADD R10, R8.reuse, R3.reuse ;  /* 0x00000003080a7221 */ /* 0x140fe20000000000 */
[----:B------:R-:W-:-:S04]  /*0490*/  FADD R8, R8, -R3 ;  /* 0x8000000308087221 */ /* 0x000fc80000000000 */
[----:B------:R2:W-:Y:S04]  /*04a0*/  STS.64 [R2], R10 ;  /* 0x0000000a02007388 */ /* 0x0005e80000000a00 */
[----:B------:R2:W-:Y:S02]  /*04b0*/  STS.64 [R2+0x10], R8 ;  /* 0x0000100802007388 */ /* 0x0005e40000000a00 */
.L_x_3:
[----:B------:R-:W-:Y:S05]  /*04c0*/  BSYNC.RECONVERGENT B0 ;  /* 0x0000000000007941 */ /* 0x000fea0003800200 */
.L_x_2:
[----:B------:R-:W-:Y:S06]  /*04d0*/  BAR.SYNC.DEFER_BLOCKING 0x0 ;  /* 0x0000000000007b1d */ /* 0x000fec0000010000 */
[----:B------:R-:W-:Y:S04]  /*04e0*/  BSSY.RECONVERGENT B0, `(.L_x_4) ;  /* 0x0000017000007945 */ /* 0x000fe80003800200 */
[----:B------:R-:W-:Y:S05]  /*04f0*/  @P0 BRA `(.L_x_5) ;  /* 0x0000000000540947 */ /* 0x000fea0003800000 */
[C---:B012---:R-:W-:Y:S02]  /*0500*/  SHF.L.U32 R2, R4.reuse, 0x2, RZ ;  /* 0x0000000204027819 */ /* 0x047fe400000006ff */
        /* <DEDUP_REMOVED lines=20> */
.L_x_5:
[----:B------:R-:W-:Y:S05]  /*0650*/  BSYNC.RECONVERGENT B0 ;  /* 0x0000000000007941 */ /* 0x000fea0003800200 */
.L_x_4:
[----:B------:R-:W-:Y:S06]  /*0660*/  BAR.SYNC.DEFER_BLOCKING 0x0 ;  /* 0x0000000000007b1d */ /* 0x000fec0000010000 */
[----:B------:R-:W-:Y:S04]  /*0670*/  BSSY.RECONVERGENT B0, `(.L_x_6) ;  /* 0x0000016000007945 */ /* 0x000fe80003800200 */
[----:B------:R-:W-:Y:S05]  /*0680*/  @P0 BRA `(.L_x_7) ;  /* 0x0000000000500947 */ /* 0x000fea0003800000 */
[C---:B---3--:R-:W-:Y:S02]  /*0690*/  SHF.L.U32 R7, R4.reuse, 0x1, RZ ;  /* 0x0000000104077819 */ /* 0x048fe400000006ff */
[----:B012---:R-:W-:Y:S02]  /*06a0*/  LOP3.LUT R2, R4, 0x7, RZ, 0xc0, !PT ;  /* 0x0000000704027812 */ /* 0x007fe400078ec0ff */
[----:B------:R-:W-:Y:S02]  /*06b0*/  LOP3.LUT R3, R7, 0xe, RZ, 0xc0, !PT ;  /* 0x0000000e07037812 */ /* 0x000fe400078ec0ff */
[----:B------:R-:W-:Y:S02]  /*06c0*/  LOP3.LUT R2, R2, 0x10, R7, 0xf8, !PT ;  /* 0x0000001002027812 */ /* 0x000fe400078ef807 */
[----:B------:R-:W-:Y:S02]  /*06d0*/  SHF.L.U32 R3, R3, 0x2, RZ ;  /* 0x0000000203037819 */ /* 0x000fe400000006ff */
[----:B------:R-:W-:-:S02]  /*06e0*/  LEA R2, R2, UR4, 0x3 ;  /* 0x0000000402027c11 */ /* 0x000fc4000f8e18ff */
[----:B------:R-:W0:Y:S03]  /*06f0*/  LDC R6, c[0x3][R3] ;  /* 0x00c0000003067b82 */ /* 0x000e260000000800 */
[----:B------:R-:W0:Y:S04]  /*0700*/  LDS.64 R10, [R2+0x40] ;  /* 0x00004000020a7984 */ /* 0x000e280000000a00 */
[----:B------:R-:W1:Y:S01]  /*0710*/  LDS.64 R8, [R2] ;  /* 0x0000000002087984 */ /* 0x000e620000000a00 */
[----:B------:R-:W2:Y:S01]  /*0720*/  LDC R7, c[0x3][R3+0x40] ;  /* 0x00c0100003077b82 */ /* 0x000ea20000000800 */
[-C--:B0-----:R-:W-:Y:S01]  /*0730*/  FMUL R12, R6, R11.reuse ;  /* 0x0000000b060c7220 */ /* 0x081fe20000400000 */
[----:B--2---:R-:W-:-:S03]  /*0740*/  FMUL R11, R7, R11 ;  /* 0x0000000b070b7220 */ /* 0x004fc60000400000 */
[-C--:B------:R-:W-:Y:S01]  /*0750*/  FFMA R12, R7, R10.reuse, R12 ;  /* 0x0000000a070c7223 */ /* 0x080fe2000000000c */
[----:B------:R-:W-:-:S03]  /*0760*/  FFMA R11, R6, R10, -R11 ;  /* 0x0000000a060b7223 */ /* 0x000fc6000000080b */
[C-C-:B-1----:R-:W-:Y:S01]  /*0770*/  FADD R7, R9.reuse, R12.reuse ;  /* 0x0000000c09077221 */ /* 0x142fe20000000000 */
[----:B------:R-:W-:Y:S01]  /*0780*/  FADD R9, R9, -R12 ;  /* 0x8000000c09097221 */ /* 0x000fe20000000000 */
[C-C-:B------:R-:W-:Y:S01]  /*0790*/  FADD R6, R8.reuse, R11.reuse ;  /* 0x0000000b08067221 */ /* 0x140fe20000000000 */
[----:B------:R-:W-:-:S04]  /*07a0*/  FADD R8, R8, -R11 ;  /* 0x8000000b08087221 */ /* 0x000fc80000000000 */
[----:B------:R4:W-:Y:S04]  /*07b0*/  STS.64 [R2], R6 ;  /* 0x0000000602007388 */ /* 0x0009e80000000a00 */
[----:B------:R4:W-:Y:S02]  /*07c0*/  STS.64 [R2+0x40], R8 ;  /* 0x0000400802007388 */ /* 0x0009e40000000a00 */
.L_x_7:
[----:B------:R-:W-:Y:S05]  /*07d0*/  BSYNC.RECONVERGENT B0 ;  /* 0x0000000000007941 */ /* 0x000fea0003800200 */
.L_x_6:
[----:B------:R-:W-:Y:S06]  /*07e0*/  BAR.SYNC.DEFER_BLOCKING 0x0 ;  /* 0x0000000000007b1d */ /* 0x000fec0000010000 */
[----:B------:R-:W-:Y:S04]  /*07f0*/  BSSY.RECONVERGENT B0, `(.L_x_8) ;  /* 0x0000012000007945 */ /* 0x000fe80003800200 */
[----:B------:R-:W-:Y:S05]  /*0800*/  @P0 BRA `(.L_x_9) ;  /* 0x0000000000400947 */ /* 0x000fea0003800000 */
[C---:B01234-:R-:W-:Y:S02]  /*0810*/  SHF.L.U32 R2, R4.reuse, 0x2, RZ ;  /* 0x0000000204027819 */ /* 0x05ffe400000006ff */
[----:B------:R-:W-:Y:S02]  /*0820*/  LEA R4, R4, UR4, 0x3 ;  /* 0x0000000404047c11 */ /* 0x000fe4000f8e18ff */
        /* <DEDUP_REMOVED lines=14> */
.L_x_9:
[----:B------:R-:W-:Y:S05]  /*0910*/  BSYNC.RECONVERGENT B0 ;  /* 0x0000000000007941 */ /* 0x000fea0003800200 */
.L_x_8:
[----:B------:R-:W-:Y:S08]  /*0920*/  BAR.SYNC.DEFER_BLOCKING 0x0 ;  /* 0x0000000000007b1d */ /* 0x000ff00000010000 */
[----:B01234-:R-:W0:Y:S01]  /*0930*/  LDC.64 R2, c[0x0][0x388] ;  /* 0x0000e200ff027b82 */ /* 0x01fe220000000a00 */
[----:B------:R-:W1:Y:S01]  /*0940*/  LDS.64 R4, [R5] ;  /* 0x0000000005047984 */ /* 0x000e620000000a00 */
[----:B0-----:R-:W-:-:S05]  /*0950*/  IMAD.WIDE.U32 R2, R0, 0x8, R2 ;  /* 0x0000000800027825 */ /* 0x001fca00078e0002 */
[----:B-1----:R-:W-:Y:S01]  /*0960*/  STG.E.64 desc[UR6][R2.64], R4 ;  /* 0x0000000402007986 */ /* 0x002fe2000c101b06 */
[----:B------:R-:W-:Y:S05]  /*0970*/  EXIT ;  /* 0x000000000000794d */ /* 0x000fea0003800000 */
.L_x_10:
[----:B------:R-:W-:-:S00]  /*0980*/  BRA `(.L_x_10) ;  /* 0xfffffffc00fc7947 */ /* 0x000fc0000383ffff */
[----:B------:R-:W-:-:S00]  /*0990*/  NOP ;  /* 0x0000000000007918 */ /* 0x000fc00000000000 */
        /* <DEDUP_REMOVED lines=14> */
.L_x_11:


//--------------------- .nv.shared._Z19fft32_simple_kernelPK6float2PS_i --------------------------
	.section	.nv.shared._Z19fft32_simple_kernelPK6float2PS_i,"aw",@nobits
	.sectionflags	@""
	.align	8
.nv.shared._Z19fft32_simple_kernelPK6float2PS_i:
	.zero		1280


//--------------------- .nv.shared.reserved.0     --------------------------
	.section	.nv.shared.reserved.0,"aw",@nobits
	.weak		__nv_reservedSMEM_offset_0_alias
	.size		__nv_reservedSMEM_offset_0_alias, 0, 64
	.other		__nv_reservedSMEM_offset_0_alias,@"STO_CUDA_RESERVED_SHARED STV_DEFAULT"
__nv_reservedSMEM_offset_0_alias:
	.zero		0
	.zero		64


//--------------------- .nv.constant0._Z19fft32_simple_kernelPK6float2PS_i --------------------------
	.section	.nv.constant0._Z19fft32_simple_kernelPK6float2PS_i,"a",@progbits
	.sectionflags	@""
	.align	4
.nv.constant0._Z19fft32_simple_kernelPK6float2PS_i:
	.zero		916


//--------------------- SYMBOLS --------------------------

	.type		.nv.reservedSmem.offset0,@object
	.size		.nv.reservedSmem.offset0,0x4
	.type		.nv.reservedSmem.cap,@object
	.size		.nv.reservedSmem.cap,0x4
